	.headerflags	@"EF_CUDA_TEXMODE_UNIFIED EF_CUDA_64BIT_ADDRESS EF_CUDA_ACCELERATORS EF_CUDA_SM90 EF_CUDA_VIRTUAL_SM(EF_CUDA_SM90)"
	.elftype	@"ET_EXEC"


//--------------------- .nv.info                  --------------------------
	.section	.nv.info,"",@"SHT_CUDA_INFO"
	.align	4


	//----- nvinfo : EIATTR_REGCOUNT
	.align		4
        /*0000*/ 	.byte	0x04, 0x2f
        /*0002*/ 	.short	(.L_3 - .L_2)
	.align		4
.L_2:
        /*0004*/ 	.word	index@(triton_poi_fused_add_convolution_mul_pow_reciprocal_sin_11)
        /*0008*/ 	.word	0x00000016


	//----- nvinfo : EIATTR_MIN_STACK_SIZE
	.align		4
.L_3:
        /*000c*/ 	.byte	0x04, 0x12
        /*000e*/ 	.short	(.L_5 - .L_4)
	.align		4
.L_4:
        /*0010*/ 	.word	index@(triton_poi_fused_add_convolution_mul_pow_reciprocal_sin_11)
        /*0014*/ 	.word	0x00000020


	//----- nvinfo : EIATTR_FRAME_SIZE
	.align		4
.L_5:
        /*0018*/ 	.byte	0x04, 0x11
        /*001a*/ 	.short	(.L_7 - .L_6)
	.align		4
.L_6:
        /*001c*/ 	.word	index@(triton_poi_fused_add_convolution_mul_pow_reciprocal_sin_11)
        /*0020*/ 	.word	0x00000020


	//----- nvinfo : EIATTR_MIN_STACK_SIZE
	.align		4
.L_7:
        /*0024*/ 	.byte	0x04, 0x12
        /*0026*/ 	.short	(.L_9 - .L_8)
	.align		4
.L_8:
        /*0028*/ 	.word	index@(triton_poi_fused_add_convolution_mul_pow_reciprocal_sin_11)
        /*002c*/ 	.word	0x00000020
.L_9:


//--------------------- .nv.info.triton_poi_fused_add_convolution_mul_pow_reciprocal_sin_11 --------------------------
	.section	.nv.info.triton_poi_fused_add_convolution_mul_pow_reciprocal_sin_11,"",@"SHT_CUDA_INFO"
	.sectionflags	@""
	.align	4


	//----- nvinfo : EIATTR_CUDA_API_VERSION
	.align		4
        /*0000*/ 	.byte	0x04, 0x37
        /*0002*/ 	.short	(.L_11 - .L_10)
.L_10:
        /*0004*/ 	.word	0x0000007c


	//----- nvinfo : EIATTR_KPARAM_INFO
	.align		4
.L_11:
        /*0008*/ 	.byte	0x04, 0x17
        /*000a*/ 	.short	(.L_13 - .L_12)
.L_12:
        /*000c*/ 	.word	0x00000000
        /*0010*/ 	.short	0x0004
        /*0012*/ 	.short	0x0020
        /*0014*/ 	.byte	0x00, 0xf0, 0x11, 0x00


	//----- nvinfo : EIATTR_KPARAM_INFO
	.align		4
.L_13:
        /*0018*/ 	.byte	0x04, 0x17
        /*001a*/ 	.short	(.L_15 - .L_14)
.L_14:
        /*001c*/ 	.word	0x00000000
        /*0020*/ 	.short	0x0003
        /*0022*/ 	.short	0x0018
        /*0024*/ 	.byte	0x00, 0xf4, 0x21, 0x00


	//----- nvinfo : EIATTR_KPARAM_INFO
	.align		4
.L_15:
        /*0028*/ 	.byte	0x04, 0x17
        /*002a*/ 	.short	(.L_17 - .L_16)
.L_16:
        /*002c*/ 	.word	0x00000000
        /*0030*/ 	.short	0x0002
        /*0032*/ 	.short	0x0010
        /*0034*/ 	.byte	0x00, 0xf4, 0x21, 0x00


	//----- nvinfo : EIATTR_KPARAM_INFO
	.align		4
.L_17:
        /*0038*/ 	.byte	0x04, 0x17
        /*003a*/ 	.short	(.L_19 - .L_18)
.L_18:
        /*003c*/ 	.word	0x00000000
        /*0040*/ 	.short	0x0001
        /*0042*/ 	.short	0x0008
        /*0044*/ 	.byte	0x00, 0xf4, 0x21, 0x00


	//----- nvinfo : EIATTR_KPARAM_INFO
	.align		4
.L_19:
        /*0048*/ 	.byte	0x04, 0x17
        /*004a*/ 	.short	(.L_21 - .L_20)
.L_20:
        /*004c*/ 	.word	0x00000000
        /*0050*/ 	.short	0x0000
        /*0052*/ 	.short	0x0000
        /*0054*/ 	.byte	0x00, 0xf4, 0x21, 0x00


	//----- nvinfo : EIATTR_SPARSE_MMA_MASK
	.align		4
.L_21:
        /*0058*/ 	.byte	0x03, 0x50
        /*005a*/ 	.short	0x0000


	//----- nvinfo : EIATTR_MAXREG_COUNT
	.align		4
        /*005c*/ 	.byte	0x03, 0x1b
        /*005e*/ 	.short	0x00ff


	//----- nvinfo : EIATTR_EXIT_INSTR_OFFSETS
	.align		4
        /*0060*/ 	.byte	0x04, 0x1c
        /*0062*/ 	.short	(.L_23 - .L_22)


	//   ....[0]....
.L_22:
        /*0064*/ 	.word	0x00000d80


	//   ....[1]....
        /*0068*/ 	.word	0x00000da0


	//----- nvinfo : EIATTR_REQNTID
	.align		4
.L_23:
        /*006c*/ 	.byte	0x04, 0x10
        /*006e*/ 	.short	(.L_25 - .L_24)
.L_24:
        /*0070*/ 	.word	0x00000080
        /*0074*/ 	.word	0x00000001
        /*0078*/ 	.word	0x00000001


	//----- nvinfo : EIATTR_CRS_STACK_SIZE
	.align		4
.L_25:
        /*007c*/ 	.byte	0x04, 0x1e
        /*007e*/ 	.short	(.L_27 - .L_26)
.L_26:
        /*0080*/ 	.word	0x00000000


	//----- nvinfo : EIATTR_CBANK_PARAM_SIZE
	.align		4
.L_27:
        /*0084*/ 	.byte	0x03, 0x19
        /*0086*/ 	.short	0x0024


	//----- nvinfo : EIATTR_PARAM_CBANK
	.align		4
        /*0088*/ 	.byte	0x04, 0x0a
        /*008a*/ 	.short	(.L_29 - .L_28)
	.align		4
.L_28:
        /*008c*/ 	.word	index@(.nv.constant0.triton_poi_fused_add_convolution_mul_pow_reciprocal_sin_11)
        /*0090*/ 	.short	0x0210
        /*0092*/ 	.short	0x0024


	//----- nvinfo : EIATTR_SW_WAR
	.align		4
.L_29:
        /*0094*/ 	.byte	0x04, 0x36
        /*0096*/ 	.short	(.L_31 - .L_30)
.L_30:
        /*0098*/ 	.word	0x00000008
.L_31:


//--------------------- .nv.callgraph             --------------------------
	.section	.nv.callgraph,"",@"SHT_CUDA_CALLGRAPH"
	.align	4
	.sectionentsize	8
	.align		4
        /*0000*/ 	.word	0x00000000
	.align		4
        /*0004*/ 	.word	0xffffffff
	.align		4
        /*0008*/ 	.word	0x00000000
	.align		4
        /*000c*/ 	.word	0xfffffffe
	.align		4
        /*0010*/ 	.word	0x00000000
	.align		4
        /*0014*/ 	.word	0xfffffffd
	.align		4
        /*0018*/ 	.word	0x00000000
	.align		4
        /*001c*/ 	.word	0xfffffffc


//--------------------- .nv.constant4             --------------------------
	.section	.nv.constant4,"a",@progbits
	.align	8
	.align		8
.nv.constant4:
        /*0000*/ 	.dword	_$_str
	.align		8
        /*0008*/ 	.dword	__cudart_i2opi_f


//--------------------- .text.triton_poi_fused_add_convolution_mul_pow_reciprocal_sin_11 --------------------------
	.section	.text.triton_poi_fused_add_convolution_mul_pow_reciprocal_sin_11,"ax",@progbits
	.align	128
        .global         triton_poi_fused_add_convolution_mul_pow_reciprocal_sin_11
        .type           triton_poi_fused_add_convolution_mul_pow_reciprocal_sin_11,@function
        .size           triton_poi_fused_add_convolution_mul_pow_reciprocal_sin_11,(.L_x_7 - triton_poi_fused_add_convolution_mul_pow_reciprocal_sin_11)
        .other          triton_poi_fused_add_convolution_mul_pow_reciprocal_sin_11,@"STO_CUDA_ENTRY STV_DEFAULT"
triton_poi_fused_add_convolution_mul_pow_reciprocal_sin_11:
.text.triton_poi_fused_add_convolution_mul_pow_reciprocal_sin_11:
[----:B------:R-:W0:Y:S01]  /*0000*/  LDC R1, c[0x0][0x28] ;  /* 0x00000a00ff017b82 */ /* 0x000e220000000800 */
[----:B------:R-:W1:Y:S07]  /*0010*/  S2R R0, SR_TID.X ;  /* 0x0000000000007919 */ /* 0x000e6e0000002100 */
[----:B------:R-:W2:Y:S01]  /*0020*/  LDC.64 R10, c[0x0][0x210] ;  /* 0x00008400ff0a7b82 */ /* 0x000ea20000000a00 */
[----:B------:R-:W-:Y:S01]  /*0030*/  CS2R R8, SRZ ;  /* 0x0000000000087805 */ /* 0x000fe2000001ff00 */
[----:B------:R-:W-:Y:S01]  /*0040*/  ULDC.64 UR4, c[0x0][0x208] ;  /* 0x0000820000047ab9 */ /* 0x000fe20000000a00 */
[----:B------:R-:W3:Y:S01]  /*0050*/  S2R R13, SR_CTAID.X ;  /* 0x00000000000d7919 */ /* 0x000ee20000002500 */
[----:B0-----:R-:W-:-:S04]  /*0060*/  VIADD R1, R1, 0xffffffe0 ;  /* 0xffffffe001017836 */ /* 0x001fc80000000000 */
[----:B------:R-:W0:Y:S08]  /*0070*/  LDC.64 R2, c[0x0][0x218] ;  /* 0x00008600ff027b82 */ /* 0x000e300000000a00 */
[----:B------:R-:W4:Y:S01]  /*0080*/  LDC.64 R4, c[0x0][0x220] ;  /* 0x00008800ff047b82 */ /* 0x000f220000000a00 */
[----:B-1----:R-:W-:Y:S01]  /*0090*/  IMAD.SHL.U32 R0, R0, 0x2, RZ ;  /* 0x0000000200007824 */ /* 0x002fe200078e00ff */
[----:B0-----:R-:W5:Y:S04]  /*00a0*/  LDG.E R14, desc[UR4][R2.64] ;  /* 0x00000004020e7981 */ /* 0x001f68000c1e1900 */
[----:B------:R-:W-:Y:S01]  /*00b0*/  LOP3.LUT R0, R0, 0xfe, RZ, 0xc0, !PT ;  /* 0x000000fe00007812 */ /* 0x000fe200078ec0ff */
[----:B----4-:R-:W4:Y:S04]  /*00c0*/  LDG.E R12, desc[UR4][R4.64] ;  /* 0x00000004040c7981 */ /* 0x010f28000c1e1900 */
[----:B---3--:R-:W-:-:S04]  /*00d0*/  IMAD R13, R13, 0x100, R0 ;  /* 0x000001000d0d7824 */ /* 0x008fc800078e0200 */
[C---:B--2---:R-:W-:Y:S01]  /*00e0*/  IMAD.WIDE R10, R13.reuse, 0x4, R10 ;  /* 0x000000040d0a7825 */ /* 0x044fe200078e020a */
[----:B------:R-:W-:-:S13]  /*00f0*/  ISETP.GE.AND P1, PT, R13, 0x100, PT ;  /* 0x000001000d00780c */ /* 0x000fda0003f26270 */
[----:B------:R-:W5:Y:S01]  /*0100*/  @!P1 LDG.E.64 R8, desc[UR4][R10.64] ;  /* 0x000000040a089981 */ /* 0x000f62000c1e1b00 */
[----:B------:R-:W-:Y:S01]  /*0110*/  BSSY B0, `(.L_x_0) ;  /* 0x0000048000007945 */ /* 0x000fe20003800000 */
[----:B-----5:R-:W-:-:S04]  /*0120*/  FADD R8, R14, R8 ;  /* 0x000000080e087221 */ /* 0x020fc80000000000 */
[----:B----4-:R-:W-:-:S04]  /*0130*/  FMUL R15, R12, R8 ;  /* 0x000000080c0f7220 */ /* 0x010fc80000400000 */
[----:B------:R-:W-:-:S06]  /*0140*/  FMUL R0, R15, 0.63661974668502807617 ;  /* 0x3f22f9830f007820 */ /* 0x000fcc0000400000 */
[----:B------:R-:W0:Y:S01]  /*0150*/  F2I.FTZ.NTZ R0, R0 ;  /* 0x0000000000007305 */ /* 0x000e220000213100 */
[----:B------:R-:W-:-:S05]  /*0160*/  FADD.FTZ R16, |R15|, -RZ ;  /* 0x800000ff0f107221 */ /* 0x000fca0000010200 */
[----:B------:R-:W-:Y:S02]  /*0170*/  FSETP.GE.AND P0, PT, R16, 105615, PT ;  /* 0x47ce47801000780b */ /* 0x000fe40003f06000 */
[----:B0-----:R-:W-:-:S05]  /*0180*/  I2FP.F32.S32 R6, R0 ;  /* 0x0000000000067245 */ /* 0x001fca0000201400 */
[----:B------:R-:W-:-:S04]  /*0190*/  FFMA.FTZ R7, R6, -1.5707962512969970703, R15 ;  /* 0xbfc90fda06077823 */ /* 0x000fc8000001000f */
[----:B------:R-:W-:-:S04]  /*01a0*/  FFMA.FTZ R7, R6, -7.5497894158615963534e-08, R7 ;  /* 0xb3a2216806077823 */ /* 0x000fc80000010007 */
[----:B------:R-:W-:Y:S01]  /*01b0*/  FFMA.FTZ R6, R6, -5.3903029534742383927e-15, R7 ;  /* 0xa7c234c506067823 */ /* 0x000fe20000010007 */
[----:B------:R-:W-:Y:S06]  /*01c0*/  @!P0 BRA `(.L_x_1) ;  /* 0x0000000000f08947 */ /* 0x000fec0003800000 */
[----:B------:R-:W-:-:S13]  /*01d0*/  FSETP.NEU.AND P0, PT, R16, +INF , PT ;  /* 0x7f8000001000780b */ /* 0x000fda0003f0d000 */
[----:B------:R-:W-:Y:S01]  /*01e0*/  @!P0 FMUL.FTZ R6, RZ, R15 ;  /* 0x0000000fff068220 */ /* 0x000fe20000410000 */
[----:B------:R-:W-:Y:S01]  /*01f0*/  @!P0 IMAD.MOV.U32 R0, RZ, RZ, RZ ;  /* 0x000000ffff008224 */ /* 0x000fe200078e00ff */
[----:B------:R-:W-:Y:S06]  /*0200*/  @!P0 BRA `(.L_x_1) ;  /* 0x0000000000e08947 */ /* 0x000fec0003800000 */
[----:B------:R-:W-:Y:S01]  /*0210*/  SHF.R.U32.HI R19, RZ, 0x17, R15 ;  /* 0x00000017ff137819 */ /* 0x000fe2000001160f */
[----:B------:R-:W-:Y:S01]  /*0220*/  HFMA2.MMA R18, -RZ, RZ, 0, 0 ;  /* 0x00000000ff127435 */ /* 0x000fe200000001ff */
[----:B------:R-:W-:Y:S01]  /*0230*/  SHF.L.U32 R3, R15, 0x8, RZ ;  /* 0x000000080f037819 */ /* 0x000fe200000006ff */
[----:B------:R-:W-:Y:S01]  /*0240*/  IMAD.MOV.U32 R0, RZ, RZ, RZ ;  /* 0x000000ffff007224 */ /* 0x000fe200078e00ff */
[----:B------:R-:W-:Y:S01]  /*0250*/  LOP3.LUT R2, R19, 0xe0, RZ, 0xc0, !PT ;  /* 0x000000e013027812 */ /* 0x000fe200078ec0ff */
[----:B------:R-:W-:Y:S01]  /*0260*/  IMAD.MOV.U32 R5, RZ, RZ, RZ ;  /* 0x000000ffff057224 */ /* 0x000fe200078e00ff */
[----:B------:R-:W-:Y:S01]  /*0270*/  LOP3.LUT R3, R3, 0x80000000, RZ, 0xfc, !PT ;  /* 0x8000000003037812 */ /* 0x000fe200078efcff */
[----:B------:R-:W-:Y:S02]  /*0280*/  ULDC.64 UR6, c[0x4][0x8] ;  /* 0x0100020000067ab9 */ /* 0x000fe40000000a00 */
[----:B------:R-:W-:Y:S02]  /*0290*/  VIADD R4, R2, 0xffffff80 ;  /* 0xffffff8002047836 */ /* 0x000fe40000000000 */
[----:B------:R-:W-:-:S03]  /*02a0*/  IMAD.MOV.U32 R2, RZ, RZ, R1 ;  /* 0x000000ffff027224 */ /* 0x000fc600078e0001 */
[----:B------:R-:W-:-:S07]  /*02b0*/  SHF.R.U32.HI R4, RZ, 0x5, R4 ;  /* 0x00000005ff047819 */ /* 0x000fce0000011604 */
.L_x_2:
[----:B------:R-:W-:-:S04]  /*02c0*/  IADD3 R6, P0, R5, UR6, RZ ;  /* 0x0000000605067c10 */ /* 0x000fc8000ff1e0ff */
[----:B------:R-:W-:-:S05]  /*02d0*/  IADD3.X R7, R18, UR7, RZ, P0, !PT ;  /* 0x0000000712077c10 */ /* 0x000fca00087fe4ff */
[----:B------:R0:W2:Y:S01]  /*02e0*/  LDG.E.CONSTANT R17, desc[UR4][R6.64] ;  /* 0x0000000406117981 */ /* 0x0000a2000c1e9900 */
[----:B------:R-:W-:-:S04]  /*02f0*/  IADD3 R5, P2, R5, 0x4, RZ ;  /* 0x0000000405057810 */ /* 0x000fc80007f5e0ff */
[----:B------:R-:W-:Y:S02]  /*0300*/  ISETP.NE.U32.AND P0, PT, R5, 0x18, PT ;  /* 0x000000180500780c */ /* 0x000fe40003f05070 */
[----:B------:R-:W-:Y:S01]  /*0310*/  IADD3.X R18, RZ, R18, RZ, P2, !PT ;  /* 0x00000012ff127210 */ /* 0x000fe200017fe4ff */
[----:B0-----:R-:W-:-:S03]  /*0320*/  IMAD.MOV.U32 R6, RZ, RZ, R0 ;  /* 0x000000ffff067224 */ /* 0x001fc600078e0000 */
[----:B------:R-:W-:Y:S01]  /*0330*/  ISETP.NE.AND.EX P0, PT, R18, RZ, PT, P0 ;  /* 0x000000ff1200720c */ /* 0x000fe20003f05300 */
[----:B------:R-:W-:Y:S02]  /*0340*/  IMAD.MOV.U32 R7, RZ, RZ, RZ ;  /* 0x000000ffff077224 */ /* 0x000fe400078e00ff */
[----:B--2---:R-:W-:-:S04]  /*0350*/  IMAD.WIDE.U32 R16, R3, R17, R6 ;  /* 0x0000001103107225 */ /* 0x004fc800078e0006 */
[----:B------:R-:W-:Y:S01]  /*0360*/  IMAD.MOV.U32 R0, RZ, RZ, R17 ;  /* 0x000000ffff007224 */ /* 0x000fe200078e0011 */
[----:B------:R0:W-:Y:S02]  /*0370*/  STL [R2], R16 ;  /* 0x0000001002007387 */ /* 0x0001e40000100800 */
[----:B0-----:R-:W-:-:S03]  /*0380*/  VIADD R2, R2, 0x4 ;  /* 0x0000000402027836 */ /* 0x001fc60000000000 */
[----:B------:R-:W-:Y:S05]  /*0390*/  @P0 BRA `(.L_x_2) ;  /* 0xfffffffc00c80947 */ /* 0x000fea000383ffff */
[----:B------:R-:W-:Y:S01]  /*03a0*/  LOP3.LUT P0, R6, R19, 0x1f, RZ, 0xc0, !PT ;  /* 0x0000001f13067812 */ /* 0x000fe2000780c0ff */
[----:B------:R-:W-:Y:S01]  /*03b0*/  IMAD R17, R4, -0x4, R1 ;  /* 0xfffffffc04117824 */ /* 0x000fe200078e0201 */
[----:B------:R0:W-:Y:S04]  /*03c0*/  STL [R1+0x18], R0 ;  /* 0x0000180001007387 */ /* 0x0001e80000100800 */
[----:B------:R-:W2:Y:S04]  /*03d0*/  LDL R2, [R17+0x18] ;  /* 0x0000180011027983 */ /* 0x000ea80000100800 */
[----:B------:R-:W3:Y:S04]  /*03e0*/  LDL R3, [R17+0x14] ;  /* 0x0000140011037983 */ /* 0x000ee80000100800 */
[----:B------:R-:W4:Y:S01]  /*03f0*/  @P0 LDL R7, [R17+0x10] ;  /* 0x0000100011070983 */ /* 0x000f220000100800 */
[----:B------:R-:W-:Y:S01]  /*0400*/  @P0 IADD3 R4, -R6, 0x20, RZ ;  /* 0x0000002006040810 */ /* 0x000fe20007ffe1ff */
[----:B------:R-:W-:Y:S01]  /*0410*/  UMOV UR6, 0x54442d19 ;  /* 0x54442d1900067882 */ /* 0x000fe20000000000 */
[----:B------:R-:W-:Y:S01]  /*0420*/  UMOV UR7, 0x3bf921fb ;  /* 0x3bf921fb00077882 */ /* 0x000fe20000000000 */
[----:B--2---:R-:W-:-:S02]  /*0430*/  @P0 SHF.L.U32 R5, R2, R6, RZ ;  /* 0x0000000602050219 */ /* 0x004fc400000006ff */
[----:B---3--:R-:W-:Y:S02]  /*0440*/  @P0 SHF.L.U32 R6, R3, R6, RZ ;  /* 0x0000000603060219 */ /* 0x008fe400000006ff */
[-C--:B----4-:R-:W-:Y:S02]  /*0450*/  @P0 SHF.R.U32.HI R7, RZ, R4.reuse, R7 ;  /* 0x00000004ff070219 */ /* 0x090fe40000011607 */
[----:B------:R-:W-:Y:S02]  /*0460*/  @P0 SHF.R.U32.HI R4, RZ, R4, R3 ;  /* 0x00000004ff040219 */ /* 0x000fe40000011603 */
[----:B------:R-:W-:-:S03]  /*0470*/  @P0 IADD3 R3, R6, R7, RZ ;  /* 0x0000000706030210 */ /* 0x000fc60007ffe0ff */
[----:B------:R-:W-:-:S05]  /*0480*/  @P0 IMAD.IADD R2, R5, 0x1, R4 ;  /* 0x0000000105020824 */ /* 0x000fca00078e0204 */
[C---:B------:R-:W-:Y:S01]  /*0490*/  SHF.L.W.U32.HI R16, R3.reuse, 0x2, R2 ;  /* 0x0000000203107819 */ /* 0x040fe20000010e02 */
[----:B------:R-:W-:-:S03]  /*04a0*/  IMAD.SHL.U32 R3, R3, 0x4, RZ ;  /* 0x0000000403037824 */ /* 0x000fc600078e00ff */
[----:B0-----:R-:W-:-:S04]  /*04b0*/  SHF.R.S32.HI R0, RZ, 0x1f, R16 ;  /* 0x0000001fff007819 */ /* 0x001fc80000011410 */
[C---:B------:R-:W-:Y:S02]  /*04c0*/  LOP3.LUT R6, R0.reuse, R3, RZ, 0x3c, !PT ;  /* 0x0000000300067212 */ /* 0x040fe400078e3cff */
[----:B------:R-:W-:-:S04]  /*04d0*/  LOP3.LUT R7, R0, R16, RZ, 0x3c, !PT ;  /* 0x0000001000077212 */ /* 0x000fc800078e3cff */
[----:B------:R-:W0:Y:S01]  /*04e0*/  I2F.F64.S64 R4, R6 ;  /* 0x0000000600047312 */ /* 0x000e220000301c00 */
[----:B------:R-:W-:Y:S02]  /*04f0*/  ISETP.GE.AND P0, PT, R15, RZ, PT ;  /* 0x000000ff0f00720c */ /* 0x000fe40003f06270 */
[----:B------:R-:W-:Y:S01]  /*0500*/  SHF.R.U32.HI R0, RZ, 0x1e, R2 ;  /* 0x0000001eff007819 */ /* 0x000fe20000011602 */
[----:B0-----:R-:W-:-:S03]  /*0510*/  DMUL R4, R4, UR6 ;  /* 0x0000000604047c28 */ /* 0x001fc60008000000 */
[C---:B------:R-:W-:Y:S02]  /*0520*/  LEA.HI R0, R16.reuse, R0, RZ, 0x1 ;  /* 0x0000000010007211 */ /* 0x040fe400078f08ff */
[----:B------:R-:W-:-:S05]  /*0530*/  LOP3.LUT R15, R16, R15, RZ, 0x3c, !PT ;  /* 0x0000000f100f7212 */ /* 0x000fca00078e3cff */
[----:B------:R-:W0:Y:S01]  /*0540*/  F2F.F32.F64 R4, R4 ;  /* 0x0000000400047310 */ /* 0x000e220000301000 */
[----:B------:R-:W-:Y:S01]  /*0550*/  ISETP.GE.AND P2, PT, R15, RZ, PT ;  /* 0x000000ff0f00720c */ /* 0x000fe20003f46270 */
[----:B------:R-:W-:-:S04]  /*0560*/  IMAD.MOV R2, RZ, RZ, -R0 ;  /* 0x000000ffff027224 */ /* 0x000fc800078e0a00 */
[----:B------:R-:W-:Y:S01]  /*0570*/  @!P0 IMAD.MOV.U32 R0, RZ, RZ, R2 ;  /* 0x000000ffff008224 */ /* 0x000fe200078e0002 */
[----:B0-----:R-:W-:-:S07]  /*0580*/  FSEL R6, -R4, R4, !P2 ;  /* 0x0000000404067208 */ /* 0x001fce0005000100 */
.L_x_1:
[----:B------:R-:W-:Y:S05]  /*0590*/  BSYNC B0 ;  /* 0x0000000000007941 */ /* 0x000fea0003800000 */
.L_x_0:
[----:B------:R-:W-:Y:S01]  /*05a0*/  LOP3.LUT R2, R0, 0x1, RZ, 0xc0, !PT ;  /* 0x0000000100027812 */ /* 0x000fe200078ec0ff */
[----:B------:R-:W-:Y:S01]  /*05b0*/  FADD R9, R14, R9 ;  /* 0x000000090e097221 */ /* 0x000fe20000000000 */
[----:B------:R-:W-:Y:S01]  /*05c0*/  FMUL.FTZ R16, R6, R6 ;  /* 0x0000000606107220 */ /* 0x000fe20000410000 */
[----:B------:R-:W-:Y:S01]  /*05d0*/  MOV R3, 0xb94d4153 ;  /* 0xb94d415300037802 */ /* 0x000fe20000000f00 */
[----:B------:R-:W-:Y:S01]  /*05e0*/  IMAD.MOV.U32 R4, RZ, RZ, 0x3c0885e4 ;  /* 0x3c0885e4ff047424 */ /* 0x000fe200078e00ff */
[----:B------:R-:W-:Y:S01]  /*05f0*/  ISETP.NE.U32.AND P0, PT, R2, 0x1, PT ;  /* 0x000000010200780c */ /* 0x000fe20003f05070 */
[----:B------:R-:W-:Y:S01]  /*0600*/  FMUL R14, R12, R9 ;  /* 0x000000090c0e7220 */ /* 0x000fe20000400000 */
[----:B------:R-:W-:Y:S01]  /*0610*/  LOP3.LUT P2, RZ, R0, 0x2, RZ, 0xc0, !PT ;  /* 0x0000000200ff7812 */ /* 0x000fe2000784c0ff */
[----:B------:R-:W-:Y:S01]  /*0620*/  BSSY B0, `(.L_x_3) ;  /* 0x0000052000007945 */ /* 0x000fe20003800000 */
[----:B------:R-:W-:Y:S01]  /*0630*/  FSEL R0, R6, 1, P0 ;  /* 0x3f80000006007808 */ /* 0x000fe20000000000 */
[C---:B------:R-:W-:Y:S01]  /*0640*/  FMUL R2, R14.reuse, 0.63661974668502807617 ;  /* 0x3f22f9830e027820 */ /* 0x040fe20000400000 */
[----:B------:R-:W-:Y:S01]  /*0650*/  FADD.FTZ R17, |R14|, -RZ ;  /* 0x800000ff0e117221 */ /* 0x000fe20000010200 */
[----:B------:R-:W-:-:S02]  /*0660*/  FADD R15, R12, 9.9999997171806853657e-10 ;  /* 0x3089705f0c0f7421 */ /* 0x000fc40000000000 */
[C---:B------:R-:W-:Y:S02]  /*0670*/  FFMA.FTZ R7, R16.reuse, R0, RZ ;  /* 0x0000000010077223 */ /* 0x040fe400000100ff */
[----:B------:R-:W0:Y:S02]  /*0680*/  F2I.FTZ.NTZ R2, R2 ;  /* 0x0000000200027305 */ /* 0x000e240000213100 */
[----:B------:R-:W-:Y:S02]  /*0690*/  @!P0 IMAD.MOV.U32 R5, RZ, RZ, 0x37cbac00 ;  /* 0x37cbac00ff058424 */ /* 0x000fe400078e00ff */
[----:B------:R-:W-:Y:S02]  /*06a0*/  @!P0 IMAD.MOV.U32 R4, RZ, RZ, 0x3d2aaabb ;  /* 0x3d2aaabbff048424 */ /* 0x000fe400078e00ff */
[----:B------:R-:W-:Y:S01]  /*06b0*/  @!P0 FFMA.FTZ R3, R16, R5, -0.0013887860113754868507 ;  /* 0xbab607ed10038423 */ /* 0x000fe20000010005 */
[----:B------:R-:W-:-:S03]  /*06c0*/  HFMA2.MMA R5, -RZ, RZ, -1.541015625, -0.052001953125 ;  /* 0xbe2aaaa8ff057435 */ /* 0x000fc600000001ff */
[----:B------:R-:W-:-:S03]  /*06d0*/  FFMA.FTZ R4, R16, R3, R4 ;  /* 0x0000000310047223 */ /* 0x000fc60000010004 */
[----:B------:R-:W-:Y:S01]  /*06e0*/  @!P0 IMAD.MOV.U32 R5, RZ, RZ, -0x41000001 ;  /* 0xbeffffffff058424 */ /* 0x000fe200078e00ff */
[----:B------:R-:W-:Y:S02]  /*06f0*/  FSETP.GE.AND P0, PT, R17, 105615, PT ;  /* 0x47ce47801100780b */ /* 0x000fe40003f06000 */
[----:B0-----:R-:W-:Y:S01]  /*0700*/  I2FP.F32.S32 R3, R2 ;  /* 0x0000000200037245 */ /* 0x001fe20000201400 */
[----:B------:R-:W-:-:S04]  /*0710*/  FFMA.FTZ R5, R16, R4, R5 ;  /* 0x0000000410057223 */ /* 0x000fc80000010005 */
[----:B------:R-:W-:Y:S01]  /*0720*/  FFMA.FTZ R6, R3, -1.5707962512969970703, R14 ;  /* 0xbfc90fda03067823 */ /* 0x000fe2000001000e */
[----:B------:R-:W-:-:S03]  /*0730*/  FFMA.FTZ R0, R7, R5, R0 ;  /* 0x0000000507007223 */ /* 0x000fc60000010000 */
[----:B------:R-:W-:Y:S01]  /*0740*/  FFMA.FTZ R6, R3, -7.5497894158615963534e-08, R6 ;  /* 0xb3a2216803067823 */ /* 0x000fe20000010006 */
[----:B------:R-:W-:-:S03]  /*0750*/  @P2 FFMA.FTZ R0, R0, -1, RZ ;  /* 0xbf80000000002823 */ /* 0x000fc600000100ff */
[----:B------:R-:W-:Y:S01]  /*0760*/  FFMA.FTZ R3, R3, -5.3903029534742383927e-15, R6 ;  /* 0xa7c234c503037823 */ /* 0x000fe20000010006 */
[----:B------:R-:W-:Y:S06]  /*0770*/  @!P0 BRA `(.L_x_4) ;  /* 0x0000000000f08947 */ /* 0x000fec0003800000 */
[----:B------:R-:W-:-:S13]  /*0780*/  FSETP.NEU.AND P0, PT, R17, +INF , PT ;  /* 0x7f8000001100780b */ /* 0x000fda0003f0d000 */
[----:B------:R-:W-:Y:S01]  /*0790*/  @!P0 FMUL.FTZ R3, RZ, R14 ;  /* 0x0000000eff038220 */ /* 0x000fe20000410000 */
[----:B------:R-:W-:Y:S01]  /*07a0*/  @!P0 IMAD.MOV.U32 R2, RZ, RZ, RZ ;  /* 0x000000ffff028224 */ /* 0x000fe200078e00ff */
[----:B------:R-:W-:Y:S06]  /*07b0*/  @!P0 BRA `(.L_x_4) ;  /* 0x0000000000e08947 */ /* 0x000fec0003800000 */
[----:B------:R-:W-:Y:S01]  /*07c0*/  SHF.R.U32.HI R19, RZ, 0x17, R14 ;  /* 0x00000017ff137819 */ /* 0x000fe2000001160e */
[----:B------:R-:W-:Y:S01]  /*07d0*/  IMAD.SHL.U32 R5, R14, 0x100, RZ ;  /* 0x000001000e057824 */ /* 0x000fe200078e00ff */
[----:B------:R-:W-:Y:S01]  /*07e0*/  MOV R2, RZ ;  /* 0x000000ff00027202 */ /* 0x000fe20000000f00 */
[----:B------:R-:W-:Y:S01]  /*07f0*/  IMAD.MOV.U32 R12, RZ, RZ, RZ ;  /* 0x000000ffff0c7224 */ /* 0x000fe200078e00ff */
[----:B------:R-:W-:Y:S01]  /*0800*/  LOP3.LUT R3, R19, 0xe0, RZ, 0xc0, !PT ;  /* 0x000000e013037812 */ /* 0x000fe200078ec0ff */
[----:B------:R-:W-:Y:S01]  /*0810*/  IMAD.MOV.U32 R18, RZ, RZ, RZ ;  /* 0x000000ffff127224 */ /* 0x000fe200078e00ff */
[----:B------:R-:W-:Y:S01]  /*0820*/  LOP3.LUT R5, R5, 0x80000000, RZ, 0xfc, !PT ;  /* 0x8000000005057812 */ /* 0x000fe200078efcff */
[----:B------:R-:W-:Y:S02]  /*0830*/  ULDC.64 UR6, c[0x4][0x8] ;  /* 0x0100020000067ab9 */ /* 0x000fe40000000a00 */
[----:B------:R-:W-:Y:S01]  /*0840*/  VIADD R4, R3, 0xffffff80 ;  /* 0xffffff8003047836 */ /* 0x000fe20000000000 */
[----:B------:R-:W-:-:S04]  /*0850*/  MOV R3, R1 ;  /* 0x0000000100037202 */ /* 0x000fc80000000f00 */
[----:B------:R-:W-:-:S07]  /*0860*/  SHF.R.U32.HI R4, RZ, 0x5, R4 ;  /* 0x00000005ff047819 */ /* 0x000fce0000011604 */
.L_x_5:
[----:B------:R-:W-:-:S04]  /*0870*/  IADD3 R16, P0, R12, UR6, RZ ;  /* 0x000000060c107c10 */ /* 0x000fc8000ff1e0ff */
[----:B------:R-:W-:-:S06]  /*0880*/  IADD3.X R17, R18, UR7, RZ, P0, !PT ;  /* 0x0000000712117c10 */ /* 0x000fcc00087fe4ff */
[----:B------:R-:W2:Y:S01]  /*0890*/  LDG.E.CONSTANT R17, desc[UR4][R16.64] ;  /* 0x0000000410117981 */ /* 0x000ea2000c1e9900 */
[----:B------:R-:W-:Y:S01]  /*08a0*/  IADD3 R12, P2, R12, 0x4, RZ ;  /* 0x000000040c0c7810 */ /* 0x000fe20007f5e0ff */
[----:B------:R-:W-:Y:S02]  /*08b0*/  IMAD.MOV.U32 R6, RZ, RZ, R2 ;  /* 0x000000ffff067224 */ /* 0x000fe400078e0002 */
[----:B------:R-:W-:Y:S01]  /*08c0*/  IMAD.MOV.U32 R7, RZ, RZ, RZ ;  /* 0x000000ffff077224 */ /* 0x000fe200078e00ff */
[----:B------:R-:W-:Y:S01]  /*08d0*/  ISETP.NE.U32.AND P0, PT, R12, 0x18, PT ;  /* 0x000000180c00780c */ /* 0x000fe20003f05070 */
[----:B------:R-:W-:-:S05]  /*08e0*/  IMAD.X R18, RZ, RZ, R18, P2 ;  /* 0x000000ffff127224 */ /* 0x000fca00010e0612 */
[----:B------:R-:W-:Y:S01]  /*08f0*/  ISETP.NE.AND.EX P0, PT, R18, RZ, PT, P0 ;  /* 0x000000ff1200720c */ /* 0x000fe20003f05300 */
[----:B--2---:R-:W-:-:S05]  /*0900*/  IMAD.WIDE.U32 R6, R5, R17, R6 ;  /* 0x0000001105067225 */ /* 0x004fca00078e0006 */
[----:B------:R0:W-:Y:S01]  /*0910*/  STL [R3], R6 ;  /* 0x0000000603007387 */ /* 0x0001e20000100800 */
[----:B------:R-:W-:Y:S01]  /*0920*/  MOV R2, R7 ;  /* 0x0000000700027202 */ /* 0x000fe20000000f00 */
[----:B0-----:R-:W-:-:S05]  /*0930*/  VIADD R3, R3, 0x4 ;  /* 0x0000000403037836 */ /* 0x001fca0000000000 */
        /* <DEDUP_REMOVED lines=13> */
[----:B------:R-:W-:-:S03]  /*0a10*/  @P0 SHF.R.U32.HI R5, RZ, R5, R4 ;  /* 0x00000005ff050219 */ /* 0x000fc60000011604 */
[----:B------:R-:W-:Y:S02]  /*0a20*/  @P0 IMAD.IADD R4, R7, 0x1, R12 ;  /* 0x0000000107040824 */ /* 0x000fe400078e020c */
[----:B------:R-:W-:-:S05]  /*0a30*/  @P0 IMAD.IADD R3, R6, 0x1, R5 ;  /* 0x0000000106030824 */ /* 0x000fca00078e0205 */
[C---:B------:R-:W-:Y:S02]  /*0a40*/  SHF.L.W.U32.HI R17, R4.reuse, 0x2, R3 ;  /* 0x0000000204117819 */ /* 0x040fe40000010e03 */
[----:B------:R-:W-:Y:S02]  /*0a50*/  SHF.L.U32 R4, R4, 0x2, RZ ;  /* 0x0000000204047819 */ /* 0x000fe400000006ff */
        /* <DEDUP_REMOVED lines=10> */
[----:B------:R-:W-:Y:S01]  /*0b00*/  IMAD.MOV R3, RZ, RZ, -R2 ;  /* 0x000000ffff037224 */ /* 0x000fe200078e0a02 */
[----:B------:R-:W-:-:S03]  /*0b10*/  ISETP.GE.AND P2, PT, R14, RZ, PT ;  /* 0x000000ff0e00720c */ /* 0x000fc60003f46270 */
[----:B------:R-:W-:Y:S01]  /*0b20*/  @!P0 IMAD.MOV.U32 R2, RZ, RZ, R3 ;  /* 0x000000ffff028224 */ /* 0x000fe200078e0003 */
[----:B0-----:R-:W-:-:S09]  /*0b30*/  FSEL R3, -R4, R4, !P2 ;  /* 0x0000000404037208 */ /* 0x001fd20005000100 */
.L_x_4:
[----:B------:R-:W-:Y:S05]  /*0b40*/  BSYNC B0 ;  /* 0x0000000000007941 */ /* 0x000fea0003800000 */
.L_x_3:
[----:B------:R-:W-:Y:S01]  /*0b50*/  LOP3.LUT R4, R2, 0x1, RZ, 0xc0, !PT ;  /* 0x0000000102047812 */ /* 0x000fe200078ec0ff */
[----:B------:R-:W-:Y:S01]  /*0b60*/  FMUL.FTZ R7, R3, R3 ;  /* 0x0000000303077220 */ /* 0x000fe20000410000 */
[C---:B------:R-:W-:Y:S01]  /*0b70*/  FSETP.GT.AND P0, PT, |R15|.reuse, 8.50705917302346158658e+37, PT ;  /* 0x7e8000000f00780b */ /* 0x040fe20003f04200 */
[----:B------:R-:W-:Y:S01]  /*0b80*/  ULDC.64 UR6, c[0x0][0x228] ;  /* 0x00008a0000067ab9 */ /* 0x000fe20000000a00 */
[----:B------:R-:W-:Y:S01]  /*0b90*/  ISETP.NE.U32.AND P3, PT, R4, 0x1, PT ;  /* 0x000000010400780c */ /* 0x000fe20003f65070 */
[----:B------:R-:W-:Y:S01]  /*0ba0*/  IMAD.MOV.U32 R4, RZ, RZ, -0x46b2bead ;  /* 0xb94d4153ff047424 */ /* 0x000fe200078e00ff */
[----:B------:R-:W-:Y:S01]  /*0bb0*/  FSETP.GEU.AND P2, PT, |R15|, 1.175494350822287508e-38, PT ;  /* 0x008000000f00780b */ /* 0x000fe20003f4e200 */
[----:B------:R-:W-:Y:S01]  /*0bc0*/  FMUL R0, R0, R0 ;  /* 0x0000000000007220 */ /* 0x000fe20000400000 */
[----:B------:R-:W-:Y:S01]  /*0bd0*/  MOV R5, 0x3c0885e4 ;  /* 0x3c0885e400057802 */ /* 0x000fe20000000f00 */
[----:B------:R0:W-:Y:S01]  /*0be0*/  @!P1 STG.E.64 desc[UR4][R10.64], R8 ;  /* 0x000000080a009986 */ /* 0x0001e2000c101b04 */
[----:B------:R-:W-:-:S02]  /*0bf0*/  LOP3.LUT P4, RZ, R2, 0x2, RZ, 0xc0, !PT ;  /* 0x0000000202ff7812 */ /* 0x000fc4000788c0ff */
[----:B------:R-:W-:-:S03]  /*0c00*/  FSEL R2, R3, 1, P3 ;  /* 0x3f80000003027808 */ /* 0x000fc60001800000 */
[----:B------:R-:W-:Y:S02]  /*0c10*/  @P0 FMUL R15, R15, 0.25 ;  /* 0x3e8000000f0f0820 */ /* 0x000fe40000400000 */
[----:B------:R-:W-:Y:S02]  /*0c20*/  @!P3 IMAD.MOV.U32 R6, RZ, RZ, 0x37cbac00 ;  /* 0x37cbac00ff06b424 */ /* 0x000fe400078e00ff */
[----:B------:R-:W-:Y:S02]  /*0c30*/  @!P3 IMAD.MOV.U32 R5, RZ, RZ, 0x3d2aaabb ;  /* 0x3d2aaabbff05b424 */ /* 0x000fe400078e00ff */
[----:B------:R-:W-:Y:S01]  /*0c40*/  @!P2 FMUL R15, R15, 16777216 ;  /* 0x4b8000000f0fa820 */ /* 0x000fe20000400000 */
[----:B------:R-:W-:Y:S01]  /*0c50*/  @!P3 FFMA.FTZ R4, R7, R6, -0.0013887860113754868507 ;  /* 0xbab607ed0704b423 */ /* 0x000fe20000010006 */
[----:B------:R-:W-:Y:S02]  /*0c60*/  IMAD.MOV.U32 R6, RZ, RZ, -0x41d55558 ;  /* 0xbe2aaaa8ff067424 */ /* 0x000fe400078e00ff */
[----:B------:R-:W-:-:S02]  /*0c70*/  @!P3 IMAD.MOV.U32 R6, RZ, RZ, -0x41000001 ;  /* 0xbeffffffff06b424 */ /* 0x000fc400078e00ff */
[C---:B------:R-:W-:Y:S01]  /*0c80*/  FFMA.FTZ R5, R7.reuse, R4, R5 ;  /* 0x0000000407057223 */ /* 0x040fe20000010005 */
[----:B------:R-:W-:Y:S01]  /*0c90*/  HFMA2.MMA R4, -RZ, RZ, 1.625, 0 ;  /* 0x3e800000ff047435 */ /* 0x000fe200000001ff */
[----:B------:R-:W1:Y:S02]  /*0ca0*/  MUFU.RCP R15, R15 ;  /* 0x0000000f000f7308 */ /* 0x000e640000001000 */
[C---:B------:R-:W-:Y:S01]  /*0cb0*/  FFMA.FTZ R5, R7.reuse, R5, R6 ;  /* 0x0000000507057223 */ /* 0x040fe20000010006 */
[----:B------:R-:W-:Y:S01]  /*0cc0*/  FFMA.FTZ R7, R7, R2, RZ ;  /* 0x0000000207077223 */ /* 0x000fe200000100ff */
[----:B------:R-:W-:-:S03]  /*0cd0*/  SHF.R.S32.HI R6, RZ, 0x1f, R13 ;  /* 0x0000001fff067819 */ /* 0x000fc6000001140d */
[----:B------:R-:W-:Y:S02]  /*0ce0*/  FFMA.FTZ R2, R7, R5, R2 ;  /* 0x0000000507027223 */ /* 0x000fe40000010002 */
[----:B------:R-:W-:Y:S02]  /*0cf0*/  FSEL R4, R4, 1, P0 ;  /* 0x3f80000004047808 */ /* 0x000fe40000000000 */
[----:B------:R-:W-:-:S03]  /*0d00*/  @P4 FFMA.FTZ R2, R2, -1, RZ ;  /* 0xbf80000002024823 */ /* 0x000fc600000100ff */
[----:B------:R-:W-:Y:S01]  /*0d10*/  @!P2 FMUL R4, R4, 16777216 ;  /* 0x4b8000000404a820 */ /* 0x000fe20000400000 */
[----:B------:R-:W-:-:S03]  /*0d20*/  FMUL R2, R2, R2 ;  /* 0x0000000202027220 */ /* 0x000fc60000400000 */
[----:B-1----:R-:W-:Y:S01]  /*0d30*/  FMUL R3, R15, R4 ;  /* 0x000000040f037220 */ /* 0x002fe20000400000 */
[----:B------:R-:W-:-:S03]  /*0d40*/  LEA R4, P0, R13, UR6, 0x2 ;  /* 0x000000060d047c11 */ /* 0x000fc6000f8010ff */
[----:B------:R-:W-:Y:S01]  /*0d50*/  FFMA R7, R3, R2, R9 ;  /* 0x0000000203077223 */ /* 0x000fe20000000009 */
[----:B------:R-:W-:Y:S01]  /*0d60*/  LEA.HI.X R5, R13, UR7, R6, 0x2, P0 ;  /* 0x000000070d057c11 */ /* 0x000fe200080f1406 */
[----:B------:R-:W-:Y:S01]  /*0d70*/  FFMA R6, R3, R0, R8 ;  /* 0x0000000003067223 */ /* 0x000fe20000000008 */
[----:B0-----:R-:W-:Y:S07]  /*0d80*/  @P1 EXIT ;  /* 0x000000000000194d */ /* 0x001fee0003800000 */
[----:B------:R-:W-:Y:S01]  /*0d90*/  STG.E.64 desc[UR4][R4.64], R6 ;  /* 0x0000000604007986 */ /* 0x000fe2000c101b04 */
[----:B------:R-:W-:Y:S05]  /*0da0*/  EXIT ;  /* 0x000000000000794d */ /* 0x000fea0003800000 */
.L_x_6:
[----:B------:R-:W-:-:S00]  /*0db0*/  BRA `(.L_x_6) ;  /* 0xfffffffc00fc7947 */ /* 0x000fc0000383ffff */
[----:B------:R-:W-:-:S00]  /*0dc0*/  NOP ;  /* 0x0000000000007918 */ /* 0x000fc00000000000 */
        /* <DEDUP_REMOVED lines=11> */
.L_x_7:


//--------------------- .nv.global.init           --------------------------
	.section	.nv.global.init,"aw",@progbits
	.align	4
.nv.global.init:
	.type		__cudart_i2opi_f,@object
	.size		__cudart_i2opi_f,(_$_str - __cudart_i2opi_f)
__cudart_i2opi_f:
        /*0000*/ 	.byte	0x41, 0x90, 0x43, 0x3c, 0x99, 0x95, 0x62, 0xdb, 0xc0, 0xdd, 0x34, 0xf5, 0xd1, 0x57, 0x27, 0xfc
        /*0010*/ 	.byte	0x29, 0x15, 0x44, 0x4e, 0x6e, 0x83, 0xf9, 0xa2
	.type		_$_str,@object
	.size		_$_str,(.L_0 - _$_str)
_$_str:
        /*0018*/ 	.byte	0x5f, 0x5f, 0x43, 0x55, 0x44, 0x41, 0x5f, 0x46, 0x54, 0x5a, 0x00
.L_0:


//--------------------- .nv.constant0.triton_poi_fused_add_convolution_mul_pow_reciprocal_sin_11 --------------------------
	.section	.nv.constant0.triton_poi_fused_add_convolution_mul_pow_reciprocal_sin_11,"a",@progbits
	.sectionflags	@""
	.align	4
.nv.constant0.triton_poi_fused_add_convolution_mul_pow_reciprocal_sin_11:
	.zero		564
